	.headerflags	@"EF_CUDA_TEXMODE_UNIFIED EF_CUDA_64BIT_ADDRESS EF_CUDA_ACCELERATORS EF_CUDA_SM90 EF_CUDA_VIRTUAL_SM(EF_CUDA_SM90)"
	.elftype	@"ET_EXEC"


//--------------------- .nv.info                  --------------------------
	.section	.nv.info,"",@"SHT_CUDA_INFO"
	.align	4


	//----- nvinfo : EIATTR_REGCOUNT
	.align		4
        /*0000*/ 	.byte	0x04, 0x2f
        /*0002*/ 	.short	(.L_1 - .L_0)
	.align		4
.L_0:
        /*0004*/ 	.word	index@(triton_poi_fused_div_sub_8)
        /*0008*/ 	.word	0x00000016


	//----- nvinfo : EIATTR_MIN_STACK_SIZE
	.align		4
.L_1:
        /*000c*/ 	.byte	0x04, 0x12
        /*000e*/ 	.short	(.L_3 - .L_2)
	.align		4
.L_2:
        /*0010*/ 	.word	index@(triton_poi_fused_div_sub_8)
        /*0014*/ 	.word	0x00000000


	//----- nvinfo : EIATTR_FRAME_SIZE
	.align		4
.L_3:
        /*0018*/ 	.byte	0x04, 0x11
        /*001a*/ 	.short	(.L_5 - .L_4)
	.align		4
.L_4:
        /*001c*/ 	.word	index@(triton_poi_fused_div_sub_8)
        /*0020*/ 	.word	0x00000000


	//----- nvinfo : EIATTR_MIN_STACK_SIZE
	.align		4
.L_5:
        /*0024*/ 	.byte	0x04, 0x12
        /*0026*/ 	.short	(.L_7 - .L_6)
	.align		4
.L_6:
        /*0028*/ 	.word	index@(triton_poi_fused_div_sub_8)
        /*002c*/ 	.word	0x00000000
.L_7:


//--------------------- .nv.info.triton_poi_fused_div_sub_8 --------------------------
	.section	.nv.info.triton_poi_fused_div_sub_8,"",@"SHT_CUDA_INFO"
	.sectionflags	@""
	.align	4


	//----- nvinfo : EIATTR_CUDA_API_VERSION
	.align		4
        /*0000*/ 	.byte	0x04, 0x37
        /*0002*/ 	.short	(.L_9 - .L_8)
.L_8:
        /*0004*/ 	.word	0x0000007c


	//----- nvinfo : EIATTR_KPARAM_INFO
	.align		4
.L_9:
        /*0008*/ 	.byte	0x04, 0x17
        /*000a*/ 	.short	(.L_11 - .L_10)
.L_10:
        /*000c*/ 	.word	0x00000000
        /*0010*/ 	.short	0x0005
        /*0012*/ 	.short	0x0024
        /*0014*/ 	.byte	0x00, 0xf0, 0x11, 0x00


	//----- nvinfo : EIATTR_KPARAM_INFO
	.align		4
.L_11:
        /*0018*/ 	.byte	0x04, 0x17
        /*001a*/ 	.short	(.L_13 - .L_12)
.L_12:
        /*001c*/ 	.word	0x00000000
        /*0020*/ 	.short	0x0004
        /*0022*/ 	.short	0x0020
        /*0024*/ 	.byte	0x00, 0xf0, 0x11, 0x00


	//----- nvinfo : EIATTR_KPARAM_INFO
	.align		4
.L_13:
        /*0028*/ 	.byte	0x04, 0x17
        /*002a*/ 	.short	(.L_15 - .L_14)
.L_14:
        /*002c*/ 	.word	0x00000000
        /*0030*/ 	.short	0x0003
        /*0032*/ 	.short	0x0018
        /*0034*/ 	.byte	0x00, 0xf4, 0x21, 0x00


	//----- nvinfo : EIATTR_KPARAM_INFO
	.align		4
.L_15:
        /*0038*/ 	.byte	0x04, 0x17
        /*003a*/ 	.short	(.L_17 - .L_16)
.L_16:
        /*003c*/ 	.word	0x00000000
        /*0040*/ 	.short	0x0002
        /*0042*/ 	.short	0x0010
        /*0044*/ 	.byte	0x00, 0xf4, 0x21, 0x00


	//----- nvinfo : EIATTR_KPARAM_INFO
	.align		4
.L_17:
        /*0048*/ 	.byte	0x04, 0x17
        /*004a*/ 	.short	(.L_19 - .L_18)
.L_18:
        /*004c*/ 	.word	0x00000000
        /*0050*/ 	.short	0x0001
        /*0052*/ 	.short	0x0008
        /*0054*/ 	.byte	0x00, 0xf4, 0x21, 0x00


	//----- nvinfo : EIATTR_KPARAM_INFO
	.align		4
.L_19:
        /*0058*/ 	.byte	0x04, 0x17
        /*005a*/ 	.short	(.L_21 - .L_20)
.L_20:
        /*005c*/ 	.word	0x00000000
        /*0060*/ 	.short	0x0000
        /*0062*/ 	.short	0x0000
        /*0064*/ 	.byte	0x00, 0xf4, 0x21, 0x00


	//----- nvinfo : EIATTR_SPARSE_MMA_MASK
	.align		4
.L_21:
        /*0068*/ 	.byte	0x03, 0x50
        /*006a*/ 	.short	0x0000


	//----- nvinfo : EIATTR_MAXREG_COUNT
	.align		4
        /*006c*/ 	.byte	0x03, 0x1b
        /*006e*/ 	.short	0x00ff


	//----- nvinfo : EIATTR_EXIT_INSTR_OFFSETS
	.align		4
        /*0070*/ 	.byte	0x04, 0x1c
        /*0072*/ 	.short	(.L_23 - .L_22)


	//   ....[0]....
.L_22:
        /*0074*/ 	.word	0x00000480


	//   ....[1]....
        /*0078*/ 	.word	0x000004e0


	//----- nvinfo : EIATTR_REQNTID
	.align		4
.L_23:
        /*007c*/ 	.byte	0x04, 0x10
        /*007e*/ 	.short	(.L_25 - .L_24)
.L_24:
        /*0080*/ 	.word	0x00000080
        /*0084*/ 	.word	0x00000001
        /*0088*/ 	.word	0x00000001


	//----- nvinfo : EIATTR_CBANK_PARAM_SIZE
	.align		4
.L_25:
        /*008c*/ 	.byte	0x03, 0x19
        /*008e*/ 	.short	0x0028


	//----- nvinfo : EIATTR_PARAM_CBANK
	.align		4
        /*0090*/ 	.byte	0x04, 0x0a
        /*0092*/ 	.short	(.L_27 - .L_26)
	.align		4
.L_26:
        /*0094*/ 	.word	index@(.nv.constant0.triton_poi_fused_div_sub_8)
        /*0098*/ 	.short	0x0210
        /*009a*/ 	.short	0x0028


	//----- nvinfo : EIATTR_SW_WAR
	.align		4
.L_27:
        /*009c*/ 	.byte	0x04, 0x36
        /*009e*/ 	.short	(.L_29 - .L_28)
.L_28:
        /*00a0*/ 	.word	0x00000008
.L_29:


//--------------------- .nv.callgraph             --------------------------
	.section	.nv.callgraph,"",@"SHT_CUDA_CALLGRAPH"
	.align	4
	.sectionentsize	8
	.align		4
        /*0000*/ 	.word	0x00000000
	.align		4
        /*0004*/ 	.word	0xffffffff
	.align		4
        /*0008*/ 	.word	0x00000000
	.align		4
        /*000c*/ 	.word	0xfffffffe
	.align		4
        /*0010*/ 	.word	0x00000000
	.align		4
        /*0014*/ 	.word	0xfffffffd
	.align		4
        /*0018*/ 	.word	0x00000000
	.align		4
        /*001c*/ 	.word	0xfffffffc


//--------------------- .text.triton_poi_fused_div_sub_8 --------------------------
	.section	.text.triton_poi_fused_div_sub_8,"ax",@progbits
	.sectionflags	@"SHF_BARRIERS=1"
	.align	128
        .global         triton_poi_fused_div_sub_8
        .type           triton_poi_fused_div_sub_8,@function
        .size           triton_poi_fused_div_sub_8,(.L_x_1 - triton_poi_fused_div_sub_8)
        .other          triton_poi_fused_div_sub_8,@"STO_CUDA_ENTRY STV_DEFAULT"
triton_poi_fused_div_sub_8:
.text.triton_poi_fused_div_sub_8:
[----:B------:R-:W0:Y:S01]  /*0000*/  LDC R1, c[0x0][0x28] ;  /* 0x00000a00ff017b82 */ /* 0x000e220000000800 */
[----:B------:R-:W1:Y:S07]  /*0010*/  S2R R7, SR_CTAID.Y ;  /* 0x0000000000077919 */ /* 0x000e6e0000002600 */
[----:B------:R-:W2:Y:S01]  /*0020*/  LDC.64 R14, c[0x0][0x220] ;  /* 0x00008800ff0e7b82 */ /* 0x000ea20000000a00 */
[----:B------:R-:W-:Y:S01]  /*0030*/  CS2R R16, SRZ ;  /* 0x0000000000107805 */ /* 0x000fe2000001ff00 */
[----:B------:R-:W-:Y:S01]  /*0040*/  ULDC.64 UR6, c[0x0][0x208] ;  /* 0x0000820000067ab9 */ /* 0x000fe20000000a00 */
[----:B------:R-:W3:Y:S01]  /*0050*/  S2R R2, SR_TID.X ;  /* 0x0000000000027919 */ /* 0x000ee20000002100 */
[----:B------:R-:W4:Y:S04]  /*0060*/  S2R R11, SR_CTAID.X ;  /* 0x00000000000b7919 */ /* 0x000f280000002500 */
[----:B------:R-:W5:Y:S08]  /*0070*/  LDC.64 R4, c[0x0][0x210] ;  /* 0x00008400ff047b82 */ /* 0x000f700000000a00 */
[----:B------:R-:W5:Y:S01]  /*0080*/  LDC.64 R8, c[0x0][0x218] ;  /* 0x00008600ff087b82 */ /* 0x000f620000000a00 */
[C---:B-1----:R-:W-:Y:S01]  /*0090*/  IMAD.HI R0, R7.reuse, 0x55555556, RZ ;  /* 0x5555555607007827 */ /* 0x042fe200078e02ff */
[----:B------:R-:W-:-:S02]  /*00a0*/  ISETP.GE.AND P2, PT, R7, 0xc, PT ;  /* 0x0000000c0700780c */ /* 0x000fc40003f46270 */
[----:B---3--:R-:W-:Y:S02]  /*00b0*/  SHF.L.U32 R10, R2, 0x2, RZ ;  /* 0x00000002020a7819 */ /* 0x008fe400000006ff */
[----:B------:R-:W-:Y:S02]  /*00c0*/  LEA.HI R0, R0, R0, RZ, 0x1 ;  /* 0x0000000000007211 */ /* 0x000fe400078f08ff */
[----:B------:R-:W-:-:S03]  /*00d0*/  LOP3.LUT R10, R10, 0x1fc, RZ, 0xc0, !PT ;  /* 0x000001fc0a0a7812 */ /* 0x000fc600078ec0ff */
[----:B------:R-:W-:-:S04]  /*00e0*/  IMAD R3, R0, -0x3, R7 ;  /* 0xfffffffd00037824 */ /* 0x000fc800078e0207 */
[----:B--2---:R-:W-:-:S05]  /*00f0*/  IMAD.WIDE R14, R3, 0x4, R14 ;  /* 0x00000004030e7825 */ /* 0x004fca00078e020e */
[----:B------:R-:W2:Y:S01]  /*0100*/  @!P2 LDG.E.EL R17, desc[UR6][R14.64] ;  /* 0x000000060e11a981 */ /* 0x000ea2000c2e1900 */
[----:B----4-:R-:W-:Y:S01]  /*0110*/  SHF.L.U32 R11, R11, 0x9, RZ ;  /* 0x000000090b0b7819 */ /* 0x010fe200000006ff */
[----:B0----5:R-:W-:Y:S01]  /*0120*/  IMAD.WIDE R8, R3, 0x4, R8 ;  /* 0x0000000403087825 */ /* 0x021fe200078e0208 */
[----:B------:R-:W-:-:S04]  /*0130*/  LEA R6, R7, R10, 0xc ;  /* 0x0000000a07067211 */ /* 0x000fc800078e60ff */
[----:B------:R-:W-:Y:S02]  /*0140*/  IADD3 R13, R11, R6, RZ ;  /* 0x000000060b0d7210 */ /* 0x000fe40007ffe0ff */
[----:B------:R-:W-:Y:S01]  /*0150*/  CS2R R6, SRZ ;  /* 0x0000000000067805 */ /* 0x000fe2000001ff00 */
[----:B------:R-:W3:Y:S02]  /*0160*/  @!P2 LDG.E.EL R16, desc[UR6][R8.64] ;  /* 0x000000060810a981 */ /* 0x000ee4000c2e1900 */
[----:B------:R-:W-:Y:S01]  /*0170*/  IMAD.WIDE R12, R13, 0x4, R4 ;  /* 0x000000040d0c7825 */ /* 0x000fe200078e0204 */
[----:B------:R-:W-:-:S06]  /*0180*/  CS2R R4, SRZ ;  /* 0x0000000000047805 */ /* 0x000fcc000001ff00 */
[----:B------:R0:W3:Y:S01]  /*0190*/  @!P2 LDG.E.EL.128 R4, desc[UR6][R12.64] ;  /* 0x000000060c04a981 */ /* 0x0000e2000c2e1d00 */
[----:B------:R-:W1:Y:S01]  /*01a0*/  S2UR UR5, SR_CgaCtaId ;  /* 0x00000000000579c3 */ /* 0x000e620000008800 */
[----:B------:R-:W-:Y:S02]  /*01b0*/  UMOV UR4, 0x400 ;  /* 0x0000040000047882 */ /* 0x000fe40000000000 */
[----:B-1----:R-:W-:-:S06]  /*01c0*/  UPRMT UR4, UR5, 0x654, UR4 ;  /* 0x0000065405047896 */ /* 0x002fcc0008000004 */
[----:B0-----:R-:W-:Y:S02]  /*01d0*/  LEA R12, R10, UR4, 0x2 ;  /* 0x000000040a0c7c11 */ /* 0x001fe4000f8e10ff */
[----:B------:R-:W-:-:S04]  /*01e0*/  LOP3.LUT R8, R2, 0x7f, RZ, 0xc0, !PT ;  /* 0x0000007f02087812 */ /* 0x000fc800078ec0ff */
[----:B------:R-:W-:Y:S02]  /*01f0*/  LEA R13, R8, UR4, 0x2 ;  /* 0x00000004080d7c11 */ /* 0x000fe4000f8e10ff */
[----:B------:R-:W0:Y:S01]  /*0200*/  LDC.64 R8, c[0x0][0x228] ;  /* 0x00008a00ff087b82 */ /* 0x000e220000000a00 */
[----:B------:R-:W-:Y:S01]  /*0210*/  LOP3.LUT R11, R11, 0x7f, R2, 0xf8, !PT ;  /* 0x0000007f0b0b7812 */ /* 0x000fe200078ef802 */
[----:B------:R-:W-:-:S03]  /*0220*/  IMAD R10, R0, 0x3000, R3 ;  /* 0x00003000000a7824 */ /* 0x000fc600078e0203 */
[C---:B------:R-:W-:Y:S02]  /*0230*/  LOP3.LUT R0, R11.reuse, 0x80, RZ, 0xfc, !PT ;  /* 0x000000800b007812 */ /* 0x040fe400078efcff */
[C---:B------:R-:W-:Y:S01]  /*0240*/  LOP3.LUT R2, R11.reuse, 0x100, RZ, 0xfc, !PT ;  /* 0x000001000b027812 */ /* 0x040fe200078efcff */
[----:B------:R-:W-:Y:S01]  /*0250*/  IMAD R3, R11, 0x3, R10 ;  /* 0x000000030b037824 */ /* 0x000fe200078e020a */
[C---:B--2---:R-:W-:Y:S02]  /*0260*/  FSETP.GT.AND P0, PT, |R17|.reuse, 8.50705917302346158658e+37, PT ;  /* 0x7e8000001100780b */ /* 0x044fe40003f04200 */
[----:B------:R-:W-:-:S11]  /*0270*/  FSETP.GEU.AND P1, PT, |R17|, 1.175494350822287508e-38, PT ;  /* 0x008000001100780b */ /* 0x000fd60003f2e200 */
[----:B------:R-:W-:-:S04]  /*0280*/  @P0 FMUL R17, R17, 0.25 ;  /* 0x3e80000011110820 */ /* 0x000fc80000400000 */
[----:B------:R-:W-:-:S04]  /*0290*/  @!P1 FMUL R17, R17, 16777216 ;  /* 0x4b80000011119820 */ /* 0x000fc80000400000 */
[----:B------:R-:W1:Y:S01]  /*02a0*/  MUFU.RCP R14, R17 ;  /* 0x00000011000e7308 */ /* 0x000e620000001000 */
[C---:B---3--:R-:W-:Y:S01]  /*02b0*/  FADD R4, -R16.reuse, R4 ;  /* 0x0000000410047221 */ /* 0x048fe20000000100 */
[C---:B------:R-:W-:Y:S01]  /*02c0*/  FADD R5, -R16.reuse, R5 ;  /* 0x0000000510057221 */ /* 0x040fe20000000100 */
[C---:B------:R-:W-:Y:S01]  /*02d0*/  FADD R6, -R16.reuse, R6 ;  /* 0x0000000610067221 */ /* 0x040fe20000000100 */
[----:B------:R-:W-:Y:S01]  /*02e0*/  FADD R7, -R16, R7 ;  /* 0x0000000710077221 */ /* 0x000fe20000000100 */
[----:B------:R-:W-:Y:S01]  /*02f0*/  @P0 FMUL R4, R4, 0.25 ;  /* 0x3e80000004040820 */ /* 0x000fe20000400000 */
[----:B------:R-:W-:Y:S01]  /*0300*/  @P0 FMUL R5, R5, 0.25 ;  /* 0x3e80000005050820 */ /* 0x000fe20000400000 */
[----:B------:R-:W-:Y:S01]  /*0310*/  @P0 FMUL R6, R6, 0.25 ;  /* 0x3e80000006060820 */ /* 0x000fe20000400000 */
[----:B------:R-:W-:Y:S01]  /*0320*/  @P0 FMUL R7, R7, 0.25 ;  /* 0x3e80000007070820 */ /* 0x000fe20000400000 */
[----:B------:R-:W-:Y:S01]  /*0330*/  @!P1 FMUL R4, R4, 16777216 ;  /* 0x4b80000004049820 */ /* 0x000fe20000400000 */
[----:B------:R-:W-:Y:S01]  /*0340*/  @!P1 FMUL R5, R5, 16777216 ;  /* 0x4b80000005059820 */ /* 0x000fe20000400000 */
[----:B------:R-:W-:Y:S01]  /*0350*/  @!P1 FMUL R6, R6, 16777216 ;  /* 0x4b80000006069820 */ /* 0x000fe20000400000 */
[----:B------:R-:W-:Y:S01]  /*0360*/  @!P1 FMUL R7, R7, 16777216 ;  /* 0x4b80000007079820 */ /* 0x000fe20000400000 */
[C---:B-1----:R-:W-:Y:S01]  /*0370*/  FMUL R4, R14.reuse, R4 ;  /* 0x000000040e047220 */ /* 0x042fe20000400000 */
[C---:B------:R-:W-:Y:S01]  /*0380*/  FMUL R5, R14.reuse, R5 ;  /* 0x000000050e057220 */ /* 0x040fe20000400000 */
[C---:B------:R-:W-:Y:S01]  /*0390*/  FMUL R6, R14.reuse, R6 ;  /* 0x000000060e067220 */ /* 0x040fe20000400000 */
[----:B------:R-:W-:-:S05]  /*03a0*/  FMUL R7, R14, R7 ;  /* 0x000000070e077220 */ /* 0x000fca0000400000 */
[----:B------:R1:W-:Y:S01]  /*03b0*/  STS.128 [R12], R4 ;  /* 0x000000040c007388 */ /* 0x0003e20000000c00 */
[----:B------:R-:W-:Y:S06]  /*03c0*/  BAR.SYNC.DEFER_BLOCKING 0x0 ;  /* 0x0000000000007b1d */ /* 0x000fec0000010000 */
[----:B------:R-:W2:Y:S04]  /*03d0*/  LDS R15, [R13] ;  /* 0x000000000d0f7984 */ /* 0x000ea80000000800 */
[----:B------:R-:W3:Y:S04]  /*03e0*/  LDS R17, [R13+0x200] ;  /* 0x000200000d117984 */ /* 0x000ee80000000800 */
[----:B------:R-:W4:Y:S01]  /*03f0*/  LDS R19, [R13+0x400] ;  /* 0x000400000d137984 */ /* 0x000f220000000800 */
[----:B-1----:R-:W-:-:S02]  /*0400*/  IMAD R5, R0, 0x3, R10 ;  /* 0x0000000300057824 */ /* 0x002fc400078e020a */
[----:B------:R-:W-:Y:S02]  /*0410*/  IMAD R7, R2, 0x3, R10 ;  /* 0x0000000302077824 */ /* 0x000fe400078e020a */
[----:B0-----:R-:W-:-:S04]  /*0420*/  IMAD.WIDE R2, R3, 0x4, R8 ;  /* 0x0000000403027825 */ /* 0x001fc800078e0208 */
[----:B------:R-:W-:-:S04]  /*0430*/  IMAD.WIDE R4, R5, 0x4, R8 ;  /* 0x0000000405047825 */ /* 0x000fc800078e0208 */
[----:B------:R-:W-:Y:S01]  /*0440*/  IMAD.WIDE R6, R7, 0x4, R8 ;  /* 0x0000000407067825 */ /* 0x000fe200078e0208 */
[----:B--2---:R0:W-:Y:S04]  /*0450*/  @!P2 STG.E desc[UR6][R2.64], R15 ;  /* 0x0000000f0200a986 */ /* 0x0041e8000c101906 */
[----:B---3--:R0:W-:Y:S04]  /*0460*/  @!P2 STG.E desc[UR6][R4.64], R17 ;  /* 0x000000110400a986 */ /* 0x0081e8000c101906 */
[----:B----4-:R0:W-:Y:S02]  /*0470*/  @!P2 STG.E desc[UR6][R6.64], R19 ;  /* 0x000000130600a986 */ /* 0x0101e4000c101906 */
[----:B0-----:R-:W-:Y:S05]  /*0480*/  @P2 EXIT ;  /* 0x000000000000294d */ /* 0x001fea0003800000 */
[----:B------:R-:W0:Y:S01]  /*0490*/  LDS R13, [R13+0x600] ;  /* 0x000600000d0d7984 */ /* 0x000e220000000800 */
[----:B------:R-:W-:-:S05]  /*04a0*/  LOP3.LUT R11, R11, 0x180, RZ, 0xfc, !PT ;  /* 0x000001800b0b7812 */ /* 0x000fca00078efcff */
[----:B------:R-:W-:-:S04]  /*04b0*/  IMAD R11, R11, 0x3, R10 ;  /* 0x000000030b0b7824 */ /* 0x000fc800078e020a */
[----:B------:R-:W-:-:S05]  /*04c0*/  IMAD.WIDE R8, R11, 0x4, R8 ;  /* 0x000000040b087825 */ /* 0x000fca00078e0208 */
[----:B0-----:R-:W-:Y:S01]  /*04d0*/  STG.E desc[UR6][R8.64], R13 ;  /* 0x0000000d08007986 */ /* 0x001fe2000c101906 */
[----:B------:R-:W-:Y:S05]  /*04e0*/  EXIT ;  /* 0x000000000000794d */ /* 0x000fea0003800000 */
.L_x_0:
[----:B------:R-:W-:-:S00]  /*04f0*/  BRA `(.L_x_0) ;  /* 0xfffffffc00fc7947 */ /* 0x000fc0000383ffff */
[----:B------:R-:W-:-:S00]  /*0500*/  NOP ;  /* 0x0000000000007918 */ /* 0x000fc00000000000 */
[----:B------:R-:W-:-:S00]  /*0510*/  NOP ;  /* 0x0000000000007918 */ /* 0x000fc00000000000 */
[----:B------:R-:W-:-:S00]  /*0520*/  NOP ;  /* 0x0000000000007918 */ /* 0x000fc00000000000 */
[----:B------:R-:W-:-:S00]  /*0530*/  NOP ;  /* 0x0000000000007918 */ /* 0x000fc00000000000 */
[----:B------:R-:W-:-:S00]  /*0540*/  NOP ;  /* 0x0000000000007918 */ /* 0x000fc00000000000 */
[----:B------:R-:W-:-:S00]  /*0550*/  NOP ;  /* 0x0000000000007918 */ /* 0x000fc00000000000 */
[----:B------:R-:W-:-:S00]  /*0560*/  NOP ;  /* 0x0000000000007918 */ /* 0x000fc00000000000 */
[----:B------:R-:W-:-:S00]  /*0570*/  NOP ;  /* 0x0000000000007918 */ /* 0x000fc00000000000 */
.L_x_1:


//--------------------- .nv.shared.triton_poi_fused_div_sub_8 --------------------------
	.section	.nv.shared.triton_poi_fused_div_sub_8,"aw",@nobits
	.sectionflags	@""
	.align	16
	.zero		1024


//--------------------- .nv.constant0.triton_poi_fused_div_sub_8 --------------------------
	.section	.nv.constant0.triton_poi_fused_div_sub_8,"a",@progbits
	.sectionflags	@""
	.align	4
.nv.constant0.triton_poi_fused_div_sub_8:
	.zero		568
